//
// Generated by NVIDIA NVVM Compiler
//
// Compiler Build ID: CL-36424714
// Cuda compilation tools, release 13.0, V13.0.88
// Based on NVVM 20.0.0
//

.version 9.0
.target sm_100
.address_size 64

	// .globl	_Z25euclidean_distance_keplerPKfS0_Pfii
.extern .shared .align 16 .b8 sharedData[];

.visible .entry _Z25euclidean_distance_keplerPKfS0_Pfii(
	.param .u64 .ptr .align 1 _Z25euclidean_distance_keplerPKfS0_Pfii_param_0,
	.param .u64 .ptr .align 1 _Z25euclidean_distance_keplerPKfS0_Pfii_param_1,
	.param .u64 .ptr .align 1 _Z25euclidean_distance_keplerPKfS0_Pfii_param_2,
	.param .u32 _Z25euclidean_distance_keplerPKfS0_Pfii_param_3,
	.param .u32 _Z25euclidean_distance_keplerPKfS0_Pfii_param_4
)
{
	.reg .pred 	%p<17>;
	.reg .b32 	%r<40>;
	.reg .b32 	%f<35>;
	.reg .b64 	%rd<12>;

	ld.param.u64 	%rd3, [_Z25euclidean_distance_keplerPKfS0_Pfii_param_0];
	ld.param.u64 	%rd4, [_Z25euclidean_distance_keplerPKfS0_Pfii_param_1];
	ld.param.u64 	%rd5, [_Z25euclidean_distance_keplerPKfS0_Pfii_param_2];
	ld.param.u32 	%r9, [_Z25euclidean_distance_keplerPKfS0_Pfii_param_3];
	ld.param.u32 	%r8, [_Z25euclidean_distance_keplerPKfS0_Pfii_param_4];
	mov.u32 	%r1, %tid.x;
	mov.u32 	%r2, %ctaid.x;
	mov.u32 	%r3, %ntid.x;
	mad.lo.s32 	%r4, %r2, %r3, %r1;
	setp.ge.u32 	%p1, %r4, %r9;
	@%p1 bra 	$L__BB0_10;
	setp.ge.s32 	%p2, %r1, %r8;
	mov.f32 	%f33, 0f00000000;
	@%p2 bra 	$L__BB0_4;
	mul.lo.s32 	%r5, %r8, %r4;
	cvta.to.global.u64 	%rd1, %rd3;
	cvta.to.global.u64 	%rd2, %rd4;
	mov.f32 	%f33, 0f00000000;
	mov.u32 	%r39, %r1;
$L__BB0_3:
	add.s32 	%r10, %r39, %r5;
	mul.wide.u32 	%rd6, %r10, 4;
	add.s64 	%rd7, %rd1, %rd6;
	ld.global.f32 	%f9, [%rd7];
	add.s64 	%rd8, %rd2, %rd6;
	ld.global.f32 	%f10, [%rd8];
	sub.f32 	%f11, %f9, %f10;
	fma.rn.f32 	%f33, %f11, %f11, %f33;
	add.s32 	%r39, %r39, %r3;
	setp.lt.s32 	%p3, %r39, %r8;
	@%p3 bra 	$L__BB0_3;
$L__BB0_4:
	mov.b32 	%r11, %f33;
	shfl.sync.down.b32	%r12|%p4, %r11, 16, 31, -1;
	mov.b32 	%f12, %r12;
	add.f32 	%f13, %f33, %f12;
	mov.b32 	%r13, %f13;
	shfl.sync.down.b32	%r14|%p5, %r13, 8, 31, -1;
	mov.b32 	%f14, %r14;
	add.f32 	%f15, %f13, %f14;
	mov.b32 	%r15, %f15;
	shfl.sync.down.b32	%r16|%p6, %r15, 4, 31, -1;
	mov.b32 	%f16, %r16;
	add.f32 	%f17, %f15, %f16;
	mov.b32 	%r17, %f17;
	shfl.sync.down.b32	%r18|%p7, %r17, 2, 31, -1;
	mov.b32 	%f18, %r18;
	add.f32 	%f19, %f17, %f18;
	mov.b32 	%r19, %f19;
	shfl.sync.down.b32	%r20|%p8, %r19, 1, 31, -1;
	mov.b32 	%f20, %r20;
	add.f32 	%f34, %f19, %f20;
	and.b32  	%r21, %r1, 31;
	setp.ne.s32 	%p9, %r21, 0;
	@%p9 bra 	$L__BB0_6;
	shr.u32 	%r22, %r1, 3;
	mov.u32 	%r23, sharedData;
	add.s32 	%r24, %r23, %r22;
	st.shared.f32 	[%r24], %f34;
$L__BB0_6:
	bar.sync 	0;
	shr.u32 	%r25, %r3, 5;
	setp.ge.u32 	%p10, %r1, %r25;
	@%p10 bra 	$L__BB0_8;
	shl.b32 	%r26, %r1, 2;
	mov.u32 	%r27, sharedData;
	add.s32 	%r28, %r27, %r26;
	ld.shared.f32 	%f21, [%r28];
	mov.b32 	%r29, %f21;
	shfl.sync.down.b32	%r30|%p11, %r29, 16, 31, -1;
	mov.b32 	%f22, %r30;
	add.f32 	%f23, %f21, %f22;
	mov.b32 	%r31, %f23;
	shfl.sync.down.b32	%r32|%p12, %r31, 8, 31, -1;
	mov.b32 	%f24, %r32;
	add.f32 	%f25, %f23, %f24;
	mov.b32 	%r33, %f25;
	shfl.sync.down.b32	%r34|%p13, %r33, 4, 31, -1;
	mov.b32 	%f26, %r34;
	add.f32 	%f27, %f25, %f26;
	mov.b32 	%r35, %f27;
	shfl.sync.down.b32	%r36|%p14, %r35, 2, 31, -1;
	mov.b32 	%f28, %r36;
	add.f32 	%f29, %f27, %f28;
	mov.b32 	%r37, %f29;
	shfl.sync.down.b32	%r38|%p15, %r37, 1, 31, -1;
	mov.b32 	%f30, %r38;
	add.f32 	%f34, %f29, %f30;
$L__BB0_8:
	setp.ne.s32 	%p16, %r1, 0;
	@%p16 bra 	$L__BB0_10;
	sqrt.rn.f32 	%f31, %f34;
	cvta.to.global.u64 	%rd9, %rd5;
	mul.wide.u32 	%rd10, %r2, 4;
	add.s64 	%rd11, %rd9, %rd10;
	st.global.f32 	[%rd11], %f31;
$L__BB0_10:
	ret;

}


// ===== COMPILED SASS (sm_100) =====

	.target	sm_100

	.elftype	@"ET_EXEC"


//--------------------- .note.nv.tkinfo           --------------------------
	.section	.note.nv.tkinfo,"",@"SHT_NOTE"
	.sectionflags	@"SHF_NOTE_NV_TKINFO"
	.tkinfo
        /*0018*/ 	.word	0x00000002
        /*0030*/ 	.string	""
        /*0030*/ 	.string	"ptxas"
        /*0030*/ 	.string	"Cuda compilation tools, release 13.0, V13.0.88"
        /*0030*/ 	.string	"Build cuda_13.0.r13.0/compiler.36424714_0"
        /*0030*/ 	.string	"-arch sm_100 -m 64 "



//--------------------- .note.nv.cuinfo           --------------------------
	.section	.note.nv.cuinfo,"",@"SHT_NOTE"
	.sectionflags	@"SHF_NOTE_NV_CUINFO"
        /*0018*/ 	.short	0x0002
        /*001a*/ 	.short	0x0064
        /*001c*/ 	.short	0x0082
	.zero		2


//--------------------- .nv.info                  --------------------------
	.section	.nv.info,"",@"SHT_CUDA_INFO"
	.align	4


	//----- nvinfo : EIATTR_REGCOUNT
	.align		4
        /*0000*/ 	.byte	0x04, 0x2f
        /*0002*/ 	.short	(.L_1 - .L_0)
	.align		4
.L_0:
        /*0004*/ 	.word	index@(_Z25euclidean_distance_keplerPKfS0_Pfii)
        /*0008*/ 	.word	0x00000012


	//----- nvinfo : EIATTR_FRAME_SIZE
	.align		4
.L_1:
        /*000c*/ 	.byte	0x04, 0x11
        /*000e*/ 	.short	(.L_3 - .L_2)
	.align		4
.L_2:
        /*0010*/ 	.word	index@($__internal_0_$__cuda_sm20_sqrt_rn_f32_slowpath)
        /*0014*/ 	.word	0x00000000


	//----- nvinfo : EIATTR_FRAME_SIZE
	.align		4
.L_3:
        /*0018*/ 	.byte	0x04, 0x11
        /*001a*/ 	.short	(.L_5 - .L_4)
	.align		4
.L_4:
        /*001c*/ 	.word	index@(_Z25euclidean_distance_keplerPKfS0_Pfii)
        /*0020*/ 	.word	0x00000000


	//----- nvinfo : EIATTR_MIN_STACK_SIZE
	.align		4
.L_5:
        /*0024*/ 	.byte	0x04, 0x12
        /*0026*/ 	.short	(.L_7 - .L_6)
	.align		4
.L_6:
        /*0028*/ 	.word	index@(_Z25euclidean_distance_keplerPKfS0_Pfii)
        /*002c*/ 	.word	0x00000000
.L_7:


//--------------------- .nv.compat                --------------------------
	.section	.nv.compat,"",@"SHT_CUDA_COMPAT_INFO"
	.align	4
        /*0000*/ 	.byte	0x02, 0x09, 0x00, 0x00, 0x02, 0x02, 0x01, 0x00, 0x02, 0x05, 0x05, 0x00, 0x03, 0x07, 0x01, 0x01
        /*0010*/ 	.byte	0x02, 0x03, 0x00, 0x00, 0x02, 0x06, 0x01, 0x00, 0x04, 0x0b, 0x08, 0x00, 0x01, 0x00, 0x00, 0x00
        /*0020*/ 	.byte	0x00, 0x00, 0x00, 0x00


//--------------------- .nv.info._Z25euclidean_distance_keplerPKfS0_Pfii --------------------------
	.section	.nv.info._Z25euclidean_distance_keplerPKfS0_Pfii,"",@"SHT_CUDA_INFO"
	.sectionflags	@""
	.align	4


	//----- nvinfo : EIATTR_CUDA_API_VERSION
	.align		4
        /*0000*/ 	.byte	0x04, 0x37
        /*0002*/ 	.short	(.L_9 - .L_8)
.L_8:
        /*0004*/ 	.word	0x00000082


	//----- nvinfo : EIATTR_KPARAM_INFO
	.align		4
.L_9:
        /*0008*/ 	.byte	0x04, 0x17
        /*000a*/ 	.short	(.L_11 - .L_10)
.L_10:
        /*000c*/ 	.word	0x00000000
        /*0010*/ 	.short	0x0004
        /*0012*/ 	.short	0x001c
        /*0014*/ 	.byte	0x00, 0xf0, 0x11, 0x00


	//----- nvinfo : EIATTR_KPARAM_INFO
	.align		4
.L_11:
        /*0018*/ 	.byte	0x04, 0x17
        /*001a*/ 	.short	(.L_13 - .L_12)
.L_12:
        /*001c*/ 	.word	0x00000000
        /*0020*/ 	.short	0x0003
        /*0022*/ 	.short	0x0018
        /*0024*/ 	.byte	0x00, 0xf0, 0x11, 0x00


	//----- nvinfo : EIATTR_KPARAM_INFO
	.align		4
.L_13:
        /*0028*/ 	.byte	0x04, 0x17
        /*002a*/ 	.short	(.L_15 - .L_14)
.L_14:
        /*002c*/ 	.word	0x00000000
        /*0030*/ 	.short	0x0002
        /*0032*/ 	.short	0x0010
        /*0034*/ 	.byte	0x00, 0xf5, 0x21, 0x00


	//----- nvinfo : EIATTR_KPARAM_INFO
	.align		4
.L_15:
        /*0038*/ 	.byte	0x04, 0x17
        /*003a*/ 	.short	(.L_17 - .L_16)
.L_16:
        /*003c*/ 	.word	0x00000000
        /*0040*/ 	.short	0x0001
        /*0042*/ 	.short	0x0008
        /*0044*/ 	.byte	0x00, 0xf5, 0x21, 0x00


	//----- nvinfo : EIATTR_KPARAM_INFO
	.align		4
.L_17:
        /*0048*/ 	.byte	0x04, 0x17
        /*004a*/ 	.short	(.L_19 - .L_18)
.L_18:
        /*004c*/ 	.word	0x00000000
        /*0050*/ 	.short	0x0000
        /*0052*/ 	.short	0x0000
        /*0054*/ 	.byte	0x00, 0xf5, 0x21, 0x00


	//----- nvinfo : EIATTR_SPARSE_MMA_MASK
	.align		4
.L_19:
        /*0058*/ 	.byte	0x03, 0x50
        /*005a*/ 	.short	0x0000


	//----- nvinfo : EIATTR_MAXREG_COUNT
	.align		4
        /*005c*/ 	.byte	0x03, 0x1b
        /*005e*/ 	.short	0x00ff


	//----- nvinfo : EIATTR_NUM_BARRIERS
	.align		4
        /*0060*/ 	.byte	0x02, 0x4c
        /*0062*/ 	.byte	0x01
	.zero		1


	//----- nvinfo : EIATTR_MERCURY_ISA_VERSION
	.align		4
        /*0064*/ 	.byte	0x03, 0x5f
        /*0066*/ 	.short	0x0101


	//----- nvinfo : EIATTR_COOP_GROUP_MASK_REGIDS
	.align		4
        /*0068*/ 	.byte	0x04, 0x29
        /*006a*/ 	.short	(.L_21 - .L_20)


	//   ....[0]....
.L_20:
        /*006c*/ 	.word	0xffffffff


	//   ....[1]....
        /*0070*/ 	.word	0xffffffff


	//   ....[2]....
        /*0074*/ 	.word	0xffffffff


	//   ....[3]....
        /*0078*/ 	.word	0xffffffff


	//   ....[4]....
        /*007c*/ 	.word	0xffffffff


	//   ....[5]....
        /*0080*/ 	.word	0xffffffff


	//   ....[6]....
        /*0084*/ 	.word	0xffffffff


	//   ....[7]....
        /*0088*/ 	.word	0xffffffff


	//   ....[8]....
        /*008c*/ 	.word	0xffffffff


	//   ....[9]....
        /*0090*/ 	.word	0xffffffff


	//   ....[10]....
        /*0094*/ 	.word	0x05000008


	//   ....[11]....
        /*0098*/ 	.word	0x05000008


	//   ....[12]....
        /*009c*/ 	.word	0x05000008


	//   ....[13]....
        /*00a0*/ 	.word	0x05000008


	//   ....[14]....
        /*00a4*/ 	.word	0x05000008


	//----- nvinfo : EIATTR_COOP_GROUP_INSTR_OFFSETS
	.align		4
.L_21:
        /*00a8*/ 	.byte	0x04, 0x28
        /*00aa*/ 	.short	(.L_23 - .L_22)


	//   ....[0]....
.L_22:
        /*00ac*/ 	.word	0x000001d0


	//   ....[1]....
        /*00b0*/ 	.word	0x00000240


	//   ....[2]....
        /*00b4*/ 	.word	0x00000280


	//   ....[3]....
        /*00b8*/ 	.word	0x000002a0


	//   ....[4]....
        /*00bc*/ 	.word	0x000002c0


	//   ....[5]....
        /*00c0*/ 	.word	0x00000390


	//   ....[6]....
        /*00c4*/ 	.word	0x000003b0


	//   ....[7]....
        /*00c8*/ 	.word	0x000003d0


	//   ....[8]....
        /*00cc*/ 	.word	0x000003f0


	//   ....[9]....
        /*00d0*/ 	.word	0x00000410


	//   ....[10]....
        /*00d4*/ 	.word	0x000005c0


	//   ....[11]....
        /*00d8*/ 	.word	0x00000630


	//   ....[12]....
        /*00dc*/ 	.word	0x000006a0


	//   ....[13]....
        /*00e0*/ 	.word	0x00000710


	//   ....[14]....
        /*00e4*/ 	.word	0x00000780


	//----- nvinfo : EIATTR_VRC_CTA_INIT_COUNT
	.align		4
.L_23:
        /*00e8*/ 	.byte	0x02, 0x4a
	.zero		1
	.zero		1


	//----- nvinfo : EIATTR_EXIT_INSTR_OFFSETS
	.align		4
        /*00ec*/ 	.byte	0x04, 0x1c
        /*00ee*/ 	.short	(.L_25 - .L_24)


	//   ....[0]....
.L_24:
        /*00f0*/ 	.word	0x00000070


	//   ....[1]....
        /*00f4*/ 	.word	0x00000450


	//   ....[2]....
        /*00f8*/ 	.word	0x00000570


	//----- nvinfo : EIATTR_CRS_STACK_SIZE
	.align		4
.L_25:
        /*00fc*/ 	.byte	0x04, 0x1e
        /*00fe*/ 	.short	(.L_27 - .L_26)
.L_26:
        /*0100*/ 	.word	0x00000000


	//----- nvinfo : EIATTR_CBANK_PARAM_SIZE
	.align		4
.L_27:
        /*0104*/ 	.byte	0x03, 0x19
        /*0106*/ 	.short	0x0020


	//----- nvinfo : EIATTR_PARAM_CBANK
	.align		4
        /*0108*/ 	.byte	0x04, 0x0a
        /*010a*/ 	.short	(.L_29 - .L_28)
	.align		4
.L_28:
        /*010c*/ 	.word	index@(.nv.constant0._Z25euclidean_distance_keplerPKfS0_Pfii)
        /*0110*/ 	.short	0x0380
        /*0112*/ 	.short	0x0020


	//----- nvinfo : EIATTR_SW_WAR
	.align		4
.L_29:
        /*0114*/ 	.byte	0x04, 0x36
        /*0116*/ 	.short	(.L_31 - .L_30)
.L_30:
        /*0118*/ 	.word	0x00000008
.L_31:


//--------------------- .nv.callgraph             --------------------------
	.section	.nv.callgraph,"",@"SHT_CUDA_CALLGRAPH"
	.align	4
	.sectionentsize	8
	.align		4
        /*0000*/ 	.word	0x00000000
	.align		4
        /*0004*/ 	.word	0xffffffff
	.align		4
        /*0008*/ 	.word	0x00000000
	.align		4
        /*000c*/ 	.word	0xfffffffe
	.align		4
        /*0010*/ 	.word	0x00000000
	.align		4
        /*0014*/ 	.word	0xfffffffd
	.align		4
        /*0018*/ 	.word	0x00000000
	.align		4
        /*001c*/ 	.word	0xfffffffc


//--------------------- .text._Z25euclidean_distance_keplerPKfS0_Pfii --------------------------
	.section	.text._Z25euclidean_distance_keplerPKfS0_Pfii,"ax",@progbits
	.align	128
        .global         _Z25euclidean_distance_keplerPKfS0_Pfii
        .type           _Z25euclidean_distance_keplerPKfS0_Pfii,@function
        .size           _Z25euclidean_distance_keplerPKfS0_Pfii,(.L_x_17 - _Z25euclidean_distance_keplerPKfS0_Pfii)
        .other          _Z25euclidean_distance_keplerPKfS0_Pfii,@"STO_CUDA_ENTRY STV_DEFAULT"
_Z25euclidean_distance_keplerPKfS0_Pfii:
.text._Z25euclidean_distance_keplerPKfS0_Pfii:
[----:B------:R-:W-:Y:S01]  /*0000*/  LDC R1, c[0x0][0x37c] ;  /* 0x0000df00ff017b82 */ /* 0x000fe20000000800 */
[----:B------:R-:W0:Y:S01]  /*0010*/  S2R R3, SR_TID.X ;  /* 0x0000000000037919 */ /* 0x000e220000002100 */
[----:B------:R-:W0:Y:S01]  /*0020*/  LDCU UR4, c[0x0][0x360] ;  /* 0x00006c00ff0477ac */ /* 0x000e220008000800 */
[----:B------:R-:W0:Y:S01]  /*0030*/  S2R R2, SR_CTAID.X ;  /* 0x0000000000027919 */ /* 0x000e220000002500 */
[----:B------:R-:W1:Y:S01]  /*0040*/  LDCU UR5, c[0x0][0x398] ;  /* 0x00007300ff0577ac */ /* 0x000e620008000800 */
[----:B0-----:R-:W-:-:S05]  /*0050*/  IMAD R0, R2, UR4, R3 ;  /* 0x0000000402007c24 */ /* 0x001fca000f8e0203 */
[----:B-1----:R-:W-:-:S13]  /*0060*/  ISETP.GE.U32.AND P0, PT, R0, UR5, PT ;  /* 0x0000000500007c0c */ /* 0x002fda000bf06070 */
[----:B------:R-:W-:Y:S05]  /*0070*/  @P0 EXIT ;  /* 0x000000000000094d */ /* 0x000fea0003800000 */
[----:B------:R-:W0:Y:S01]  /*0080*/  LDCU UR5, c[0x0][0x39c] ;  /* 0x00007380ff0577ac */ /* 0x000e220008000800 */
[----:B------:R-:W-:Y:S01]  /*0090*/  BSSY.RECONVERGENT B0, `(.L_x_0) ;  /* 0x0000013000007945 */ /* 0x000fe20003800200 */
[----:B------:R-:W-:Y:S01]  /*00a0*/  HFMA2 R12, -RZ, RZ, 0, 0 ;  /* 0x00000000ff0c7431 */ /* 0x000fe200000001ff */
[----:B------:R-:W1:Y:S01]  /*00b0*/  LDCU.64 UR6, c[0x0][0x358] ;  /* 0x00006b00ff0677ac */ /* 0x000e620008000a00 */
[----:B0-----:R-:W-:-:S13]  /*00c0*/  ISETP.GE.AND P0, PT, R3, UR5, PT ;  /* 0x0000000503007c0c */ /* 0x001fda000bf06270 */
[----:B-1----:R-:W-:Y:S05]  /*00d0*/  @P0 BRA `(.L_x_1) ;  /* 0x0000000000380947 */ /* 0x002fea0003800000 */
[----:B------:R-:W0:Y:S01]  /*00e0*/  LDC.64 R8, c[0x0][0x380] ;  /* 0x0000e000ff087b82 */ /* 0x000e220000000a00 */
[----:B------:R-:W-:Y:S02]  /*00f0*/  MOV R12, RZ ;  /* 0x000000ff000c7202 */ /* 0x000fe40000000f00 */
[----:B------:R-:W-:-:S05]  /*0100*/  MOV R13, R3 ;  /* 0x00000003000d7202 */ /* 0x000fca0000000f00 */
[----:B------:R-:W1:Y:S02]  /*0110*/  LDC.64 R10, c[0x0][0x388] ;  /* 0x0000e200ff0a7b82 */ /* 0x000e640000000a00 */
.L_x_2:
[----:B------:R-:W-:-:S04]  /*0120*/  IMAD R7, R0, UR5, R13 ;  /* 0x0000000500077c24 */ /* 0x000fc8000f8e020d */
[----:B0-----:R-:W-:-:S04]  /*0130*/  IMAD.WIDE.U32 R4, R7, 0x4, R8 ;  /* 0x0000000407047825 */ /* 0x001fc800078e0008 */
[----:B-1----:R-:W-:Y:S02]  /*0140*/  IMAD.WIDE.U32 R6, R7, 0x4, R10 ;  /* 0x0000000407067825 */ /* 0x002fe400078e000a */
[----:B------:R-:W2:Y:S04]  /*0150*/  LDG.E R4, desc[UR6][R4.64] ;  /* 0x0000000604047981 */ /* 0x000ea8000c1e1900 */
[----:B------:R-:W2:Y:S01]  /*0160*/  LDG.E R7, desc[UR6][R6.64] ;  /* 0x0000000606077981 */ /* 0x000ea2000c1e1900 */
[----:B------:R-:W-:-:S04]  /*0170*/  IADD3 R13, PT, PT, R13, UR4, RZ ;  /* 0x000000040d0d7c10 */ /* 0x000fc8000fffe0ff */
[----:B------:R-:W-:Y:S01]  /*0180*/  ISETP.GE.AND P0, PT, R13, UR5, PT ;  /* 0x000000050d007c0c */ /* 0x000fe2000bf06270 */
[----:B--2---:R-:W-:-:S04]  /*0190*/  FADD R15, R4, -R7 ;  /* 0x80000007040f7221 */ /* 0x004fc80000000000 */
[----:B------:R-:W-:-:S08]  /*01a0*/  FFMA R12, R15, R15, R12 ;  /* 0x0000000f0f0c7223 */ /* 0x000fd0000000000c */
[----:B------:R-:W-:Y:S05]  /*01b0*/  @!P0 BRA `(.L_x_2) ;  /* 0xfffffffc00d88947 */ /* 0x000fea000383ffff */
.L_x_1:
[----:B------:R-:W-:Y:S05]  /*01c0*/  BSYNC.RECONVERGENT B0 ;  /* 0x0000000000007941 */ /* 0x000fea0003800200 */
.L_x_0:
[----:B------:R-:W0:Y:S01]  /*01d0*/  SHFL.DOWN PT, R5, R12, 0x10, 0x1f ;  /* 0x0a001f000c057f89 */ /* 0x000e2200000e0000 */
[----:B------:R-:W-:Y:S01]  /*01e0*/  LOP3.LUT P0, RZ, R3, 0x1f, RZ, 0xc0, !PT ;  /* 0x0000001f03ff7812 */ /* 0x000fe2000780c0ff */
[----:B------:R-:W-:Y:S01]  /*01f0*/  USHF.R.U32.HI UR4, URZ, 0x5, UR4 ;  /* 0x00000005ff047899 */ /* 0x000fe20008011604 */
[----:B------:R-:W-:Y:S11]  /*0200*/  BSSY B0, `(.L_x_3) ;  /* 0x0000023000007945 */ /* 0x000ff60003800000 */
[----:B------:R-:W1:Y:S01]  /*0210*/  @!P0 S2R R11, SR_CgaCtaId ;  /* 0x00000000000b8919 */ /* 0x000e620000008800 */
[----:B------:R-:W-:Y:S01]  /*0220*/  @!P0 MOV R6, 0x400 ;  /* 0x0000040000068802 */ /* 0x000fe20000000f00 */
[----:B0-----:R-:W-:-:S05]  /*0230*/  FADD R5, R5, R12 ;  /* 0x0000000c05057221 */ /* 0x001fca0000000000 */
[----:B------:R-:W0:Y:S01]  /*0240*/  SHFL.DOWN PT, R0, R5, 0x8, 0x1f ;  /* 0x09001f0005007f89 */ /* 0x000e2200000e0000 */
[----:B-1----:R-:W-:Y:S01]  /*0250*/  @!P0 LEA R6, R11, R6, 0x18 ;  /* 0x000000060b068211 */ /* 0x002fe200078ec0ff */
[----:B0-----:R-:W-:-:S03]  /*0260*/  FADD R0, R5, R0 ;  /* 0x0000000005007221 */ /* 0x001fc60000000000 */
[----:B------:R-:W-:Y:S02]  /*0270*/  @!P0 LEA.HI R5, R3, R6, RZ, 0x1d ;  /* 0x0000000603058211 */ /* 0x000fe400078fe8ff */
[----:B------:R-:W0:Y:S02]  /*0280*/  SHFL.DOWN PT, R7, R0, 0x4, 0x1f ;  /* 0x08801f0000077f89 */ /* 0x000e2400000e0000 */
[----:B0-----:R-:W-:-:S05]  /*0290*/  FADD R7, R0, R7 ;  /* 0x0000000700077221 */ /* 0x001fca0000000000 */
[----:B------:R-:W0:Y:S02]  /*02a0*/  SHFL.DOWN PT, R4, R7, 0x2, 0x1f ;  /* 0x08401f0007047f89 */ /* 0x000e2400000e0000 */
[----:B0-----:R-:W-:-:S05]  /*02b0*/  FADD R4, R7, R4 ;  /* 0x0000000407047221 */ /* 0x001fca0000000000 */
[----:B------:R-:W0:Y:S02]  /*02c0*/  SHFL.DOWN PT, R9, R4, 0x1, 0x1f ;  /* 0x08201f0004097f89 */ /* 0x000e2400000e0000 */
[----:B0-----:R-:W-:-:S05]  /*02d0*/  FADD R0, R4, R9 ;  /* 0x0000000904007221 */ /* 0x001fca0000000000 */
[----:B------:R0:W-:Y:S01]  /*02e0*/  @!P0 STS [R5], R0 ;  /* 0x0000000005008388 */ /* 0x0001e20000000800 */
[----:B------:R-:W-:Y:S01]  /*02f0*/  BAR.SYNC.DEFER_BLOCKING 0x0 ;  /* 0x0000000000007b1d */ /* 0x000fe20000010000 */
[----:B------:R-:W-:-:S13]  /*0300*/  ISETP.GE.U32.AND P0, PT, R3, UR4, PT ;  /* 0x0000000403007c0c */ /* 0x000fda000bf06070 */
[----:B0-----:R-:W-:Y:S05]  /*0310*/  @P0 BRA `(.L_x_4) ;  /* 0x0000000000440947 */ /* 0x001fea0003800000 */
[----:B------:R-:W0:Y:S01]  /*0320*/  S2UR UR5, SR_CgaCtaId ;  /* 0x00000000000579c3 */ /* 0x000e220000008800 */
[----:B------:R-:W-:Y:S02]  /*0330*/  UMOV UR4, 0x400 ;  /* 0x0000040000047882 */ /* 0x000fe40000000000 */
[----:B0-----:R-:W-:-:S06]  /*0340*/  ULEA UR4, UR5, UR4, 0x18 ;  /* 0x0000000405047291 */ /* 0x001fcc000f8ec0ff */
[----:B------:R-:W-:Y:S01]  /*0350*/  LEA R0, R3, UR4, 0x2 ;  /* 0x0000000403007c11 */ /* 0x000fe2000f8e10ff */
[----:B------:R-:W-:-:S05]  /*0360*/  UMOV UR4, 0xffffffff ;  /* 0xffffffff00047882 */ /* 0x000fca0000000000 */
[----:B------:R-:W0:Y:S01]  /*0370*/  LDS R0, [R0] ;  /* 0x0000000000007984 */ /* 0x000e220000000800 */
[----:B------:R-:W-:Y:S05]  /*0380*/  BRA.DIV UR4, `(.L_x_5) ;  /* 0x00000002047c7947 */ /* 0x000fea000b800000 */
[----:B0-----:R-:W0:Y:S02]  /*0390*/  SHFL.DOWN PT, R5, R0, 0x10, 0x1f ;  /* 0x0a001f0000057f89 */ /* 0x001e2400000e0000 */
[----:B0-----:R-:W-:-:S05]  /*03a0*/  FADD R5, R0, R5 ;  /* 0x0000000500057221 */ /* 0x001fca0000000000 */
[----:B------:R-:W0:Y:S02]  /*03b0*/  SHFL.DOWN PT, R4, R5, 0x8, 0x1f ;  /* 0x09001f0005047f89 */ /* 0x000e2400000e0000 */
[----:B0-----:R-:W-:-:S05]  /*03c0*/  FADD R4, R5, R4 ;  /* 0x0000000405047221 */ /* 0x001fca0000000000 */
[----:B------:R-:W0:Y:S02]  /*03d0*/  SHFL.DOWN PT, R7, R4, 0x4, 0x1f ;  /* 0x08801f0004077f89 */ /* 0x000e2400000e0000 */
[----:B0-----:R-:W-:-:S05]  /*03e0*/  FADD R7, R4, R7 ;  /* 0x0000000704077221 */ /* 0x001fca0000000000 */
[----:B------:R-:W0:Y:S02]  /*03f0*/  SHFL.DOWN PT, R6, R7, 0x2, 0x1f ;  /* 0x08401f0007067f89 */ /* 0x000e2400000e0000 */
[----:B0-----:R-:W-:-:S05]  /*0400*/  FADD R6, R7, R6 ;  /* 0x0000000607067221 */ /* 0x001fca0000000000 */
[----:B------:R0:W1:Y:S02]  /*0410*/  SHFL.DOWN PT, R9, R6, 0x1, 0x1f ;  /* 0x08201f0006097f89 */ /* 0x00006400000e0000 */
.L_x_14:
[----:B-1----:R-:W-:-:S07]  /*0420*/  FADD R0, R6, R9 ;  /* 0x0000000906007221 */ /* 0x002fce0000000000 */
.L_x_4:
[----:B------:R-:W-:Y:S05]  /*0430*/  BSYNC B0 ;  /* 0x0000000000007941 */ /* 0x000fea0003800000 */
.L_x_3:
[----:B------:R-:W-:-:S13]  /*0440*/  ISETP.NE.AND P0, PT, R3, RZ, PT ;  /* 0x000000ff0300720c */ /* 0x000fda0003f05270 */
[----:B------:R-:W-:Y:S05]  /*0450*/  @P0 EXIT ;  /* 0x000000000000094d */ /* 0x000fea0003800000 */
[----:B------:R-:W-:Y:S01]  /*0460*/  IADD3 R4, PT, PT, R0, -0xd000000, RZ ;  /* 0xf300000000047810 */ /* 0x000fe20007ffe0ff */
[----:B------:R1:W2:Y:S01]  /*0470*/  MUFU.RSQ R3, R0 ;  /* 0x0000000000037308 */ /* 0x0002a20000001400 */
[----:B------:R-:W-:Y:S02]  /*0480*/  BSSY.RECONVERGENT B0, `(.L_x_6) ;  /* 0x000000b000007945 */ /* 0x000fe40003800200 */
[----:B------:R-:W-:-:S13]  /*0490*/  ISETP.GT.U32.AND P0, PT, R4, 0x727fffff, PT ;  /* 0x727fffff0400780c */ /* 0x000fda0003f04070 */
[----:B-1----:R-:W-:Y:S05]  /*04a0*/  @!P0 BRA `(.L_x_7) ;  /* 0x0000000000108947 */ /* 0x002fea0003800000 */
[----:B------:R-:W-:-:S07]  /*04b0*/  MOV R8, 0x4d0 ;  /* 0x000004d000087802 */ /* 0x000fce0000000f00 */
[----:B0-2---:R-:W-:Y:S05]  /*04c0*/  CALL.REL.NOINC `($__internal_0_$__cuda_sm20_sqrt_rn_f32_slowpath) ;  /* 0x0000000000b87944 */ /* 0x005fea0003c00000 */
[----:B------:R-:W-:Y:S01]  /*04d0*/  IMAD.MOV.U32 R7, RZ, RZ, R3 ;  /* 0x000000ffff077224 */ /* 0x000fe200078e0003 */
[----:B------:R-:W-:Y:S06]  /*04e0*/  BRA `(.L_x_8) ;  /* 0x0000000000107947 */ /* 0x000fec0003800000 */
.L_x_7:
[C---:B--2---:R-:W-:Y:S01]  /*04f0*/  FMUL.FTZ R7, R3.reuse, R0 ;  /* 0x0000000003077220 */ /* 0x044fe20000410000 */
[----:B------:R-:W-:-:S03]  /*0500*/  FMUL.FTZ R3, R3, 0.5 ;  /* 0x3f00000003037820 */ /* 0x000fc60000410000 */
[----:B------:R-:W-:-:S04]  /*0510*/  FFMA R0, -R7, R7, R0 ;  /* 0x0000000707007223 */ /* 0x000fc80000000100 */
[----:B------:R-:W-:-:S07]  /*0520*/  FFMA R7, R0, R3, R7 ;  /* 0x0000000300077223 */ /* 0x000fce0000000007 */
.L_x_8:
[----:B------:R-:W-:Y:S05]  /*0530*/  BSYNC.RECONVERGENT B0 ;  /* 0x0000000000007941 */ /* 0x000fea0003800200 */
.L_x_6:
[----:B------:R-:W1:Y:S02]  /*0540*/  LDC.64 R4, c[0x0][0x390] ;  /* 0x0000e400ff047b82 */ /* 0x000e640000000a00 */
[----:B-1----:R-:W-:-:S05]  /*0550*/  IMAD.WIDE.U32 R2, R2, 0x4, R4 ;  /* 0x0000000402027825 */ /* 0x002fca00078e0004 */
[----:B------:R-:W-:Y:S01]  /*0560*/  STG.E desc[UR6][R2.64], R7 ;  /* 0x0000000702007986 */ /* 0x000fe2000c101906 */
[----:B------:R-:W-:Y:S05]  /*0570*/  EXIT ;  /* 0x000000000000794d */ /* 0x000fea0003800000 */
.L_x_5:
[----:B------:R-:W-:Y:S01]  /*0580*/  HFMA2 R11, -RZ, RZ, 0, 9.5367431640625e-07 ;  /* 0x00000010ff0b7431 */ /* 0x000fe200000001ff */
[----:B------:R-:W-:Y:S02]  /*0590*/  MOV R13, 0x1f ;  /* 0x0000001f000d7802 */ /* 0x000fe40000000f00 */
[----:B------:R-:W-:-:S07]  /*05a0*/  MOV R8, 0xffffffff ;  /* 0xffffffff00087802 */ /* 0x000fce0000000f00 */
[----:B0-----:R-:W-:Y:S05]  /*05b0*/  WARPSYNC.COLLECTIVE R8, `(.L_x_9) ;  /* 0x0000000008087348 */ /* 0x001fea0003c00000 */
[----:B0-----:R0:W1:Y:S02]  /*05c0*/  SHFL.DOWN P0, R9, R0, R11, R13 ;  /* 0x0800000b00097389 */ /* 0x001064000000000d */
[----:B01----:R-:W-:Y:S05]  /*05d0*/  ENDCOLLECTIVE ;  /* 0x000000000000791b */ /* 0x003fea0003800000 */
.L_x_9:
[----:B------:R-:W-:Y:S01]  /*05e0*/  HFMA2 R11, -RZ, RZ, 0, 4.76837158203125e-07 ;  /* 0x00000008ff0b7431 */ /* 0x000fe200000001ff */
[----:B------:R-:W-:-:S05]  /*05f0*/  MOV R5, R9 ;  /* 0x0000000900057202 */ /* 0x000fca0000000f00 */
[----:B------:R-:W-:-:S04]  /*0600*/  FADD R5, R0, R5 ;  /* 0x0000000500057221 */ /* 0x000fc80000000000 */
[----:B------:R-:W-:-:S07]  /*0610*/  IMAD.MOV.U32 R0, RZ, RZ, R5 ;  /* 0x000000ffff007224 */ /* 0x000fce00078e0005 */
[----:B------:R-:W-:Y:S05]  /*0620*/  WARPSYNC.COLLECTIVE R8, `(.L_x_10) ;  /* 0x0000000008087348 */ /* 0x000fea0003c00000 */
[----:B------:R0:W1:Y:S02]  /*0630*/  SHFL.DOWN P0, R9, R0, R11, R13 ;  /* 0x0800000b00097389 */ /* 0x000064000000000d */
[----:B01----:R-:W-:Y:S05]  /*0640*/  ENDCOLLECTIVE ;  /* 0x000000000000791b */ /* 0x003fea0003800000 */
.L_x_10:
[----:B------:R-:W-:Y:S01]  /*0650*/  HFMA2 R11, -RZ, RZ, 0, 2.384185791015625e-07 ;  /* 0x00000004ff0b7431 */ /* 0x000fe200000001ff */
[----:B------:R-:W-:-:S05]  /*0660*/  MOV R4, R9 ;  /* 0x0000000900047202 */ /* 0x000fca0000000f00 */
[----:B------:R-:W-:-:S05]  /*0670*/  FADD R4, R5, R4 ;  /* 0x0000000405047221 */ /* 0x000fca0000000000 */
[----:B------:R-:W-:-:S07]  /*0680*/  MOV R0, R4 ;  /* 0x0000000400007202 */ /* 0x000fce0000000f00 */
[----:B------:R-:W-:Y:S05]  /*0690*/  WARPSYNC.COLLECTIVE R8, `(.L_x_11) ;  /* 0x0000000008087348 */ /* 0x000fea0003c00000 */
[----:B------:R0:W1:Y:S02]  /*06a0*/  SHFL.DOWN P0, R9, R0, R11, R13 ;  /* 0x0800000b00097389 */ /* 0x000064000000000d */
[----:B01----:R-:W-:Y:S05]  /*06b0*/  ENDCOLLECTIVE ;  /* 0x000000000000791b */ /* 0x003fea0003800000 */
.L_x_11:
[----:B------:R-:W-:Y:S02]  /*06c0*/  HFMA2 R11, -RZ, RZ, 0, 1.1920928955078125e-07 ;  /* 0x00000002ff0b7431 */ /* 0x000fe400000001ff */
[----:B------:R-:W-:-:S04]  /*06d0*/  IMAD.MOV.U32 R7, RZ, RZ, R9 ;  /* 0x000000ffff077224 */ /* 0x000fc800078e0009 */
[----:B------:R-:W-:-:S05]  /*06e0*/  FADD R7, R4, R7 ;  /* 0x0000000704077221 */ /* 0x000fca0000000000 */
[----:B------:R-:W-:-:S07]  /*06f0*/  MOV R0, R7 ;  /* 0x0000000700007202 */ /* 0x000fce0000000f00 */
[----:B------:R-:W-:Y:S05]  /*0700*/  WARPSYNC.COLLECTIVE R8, `(.L_x_12) ;  /* 0x0000000008087348 */ /* 0x000fea0003c00000 */
[----:B------:R0:W1:Y:S02]  /*0710*/  SHFL.DOWN P0, R9, R0, R11, R13 ;  /* 0x0800000b00097389 */ /* 0x000064000000000d */
[----:B01----:R-:W-:Y:S05]  /*0720*/  ENDCOLLECTIVE ;  /* 0x000000000000791b */ /* 0x003fea0003800000 */
.L_x_12:
[----:B------:R-:W-:Y:S01]  /*0730*/  IMAD.MOV.U32 R11, RZ, RZ, 0x1 ;  /* 0x00000001ff0b7424 */ /* 0x000fe200078e00ff */
[----:B------:R-:W-:-:S05]  /*0740*/  MOV R6, R9 ;  /* 0x0000000900067202 */ /* 0x000fca0000000f00 */
[----:B------:R-:W-:-:S05]  /*0750*/  FADD R6, R7, R6 ;  /* 0x0000000607067221 */ /* 0x000fca0000000000 */
[----:B------:R-:W-:-:S07]  /*0760*/  MOV R0, R6 ;  /* 0x0000000600007202 */ /* 0x000fce0000000f00 */
[----:B------:R-:W-:Y:S05]  /*0770*/  WARPSYNC.COLLECTIVE R8, `(.L_x_13) ;  /* 0x0000000008087348 */ /* 0x000fea0003c00000 */
[----:B------:R0:W1:Y:S02]  /*0780*/  SHFL.DOWN P0, R9, R0, R11, R13 ;  /* 0x0800000b00097389 */ /* 0x000064000000000d */
[----:B01----:R-:W-:Y:S05]  /*0790*/  ENDCOLLECTIVE ;  /* 0x000000000000791b */ /* 0x003fea0003800000 */
.L_x_13:
[----:B------:R-:W-:Y:S05]  /*07a0*/  BRA `(.L_x_14) ;  /* 0xfffffffc001c7947 */ /* 0x000fea000383ffff */
        .weak           $__internal_0_$__cuda_sm20_sqrt_rn_f32_slowpath
        .type           $__internal_0_$__cuda_sm20_sqrt_rn_f32_slowpath,@function
        .size           $__internal_0_$__cuda_sm20_sqrt_rn_f32_slowpath,(.L_x_17 - $__internal_0_$__cuda_sm20_sqrt_rn_f32_slowpath)
$__internal_0_$__cuda_sm20_sqrt_rn_f32_slowpath:
[----:B------:R-:W-:-:S13]  /*07b0*/  LOP3.LUT P0, RZ, R0, 0x7fffffff, RZ, 0xc0, !PT ;  /* 0x7fffffff00ff7812 */ /* 0x000fda000780c0ff */
[----:B------:R-:W-:Y:S01]  /*07c0*/  @!P0 MOV R3, R0 ;  /* 0x0000000000038202 */ /* 0x000fe20000000f00 */
[----:B------:R-:W-:Y:S06]  /*07d0*/  @!P0 BRA `(.L_x_15) ;  /* 0x0000000000408947 */ /* 0x000fec0003800000 */
[----:B------:R-:W-:-:S13]  /*07e0*/  FSETP.GEU.FTZ.AND P0, PT, R0, RZ, PT ;  /* 0x000000ff0000720b */ /* 0x000fda0003f1e000 */
[----:B------:R-:W-:Y:S01]  /*07f0*/  @!P0 MOV R3, 0x7fffffff ;  /* 0x7fffffff00038802 */ /* 0x000fe20000000f00 */
[----:B------:R-:W-:Y:S06]  /*0800*/  @!P0 BRA `(.L_x_15) ;  /* 0x0000000000348947 */ /* 0x000fec0003800000 */
[----:B------:R-:W-:-:S13]  /*0810*/  FSETP.GTU.FTZ.AND P0, PT, |R0|, +INF , PT ;  /* 0x7f8000000000780b */ /* 0x000fda0003f1c200 */
[----:B------:R-:W-:Y:S01]  /*0820*/  @P0 FADD.FTZ R3, R0, 1 ;  /* 0x3f80000000030421 */ /* 0x000fe20000010000 */
[----:B------:R-:W-:Y:S06]  /*0830*/  @P0 BRA `(.L_x_15) ;  /* 0x0000000000280947 */ /* 0x000fec0003800000 */
[----:B------:R-:W-:-:S13]  /*0840*/  FSETP.NEU.FTZ.AND P0, PT, |R0|, +INF , PT ;  /* 0x7f8000000000780b */ /* 0x000fda0003f1d200 */
[----:B------:R-:W-:-:S04]  /*0850*/  @P0 FFMA R4, R0, 1.84467440737095516160e+19, RZ ;  /* 0x5f80000000040823 */ /* 0x000fc800000000ff */
[----:B------:R-:W0:Y:S02]  /*0860*/  @P0 MUFU.RSQ R3, R4 ;  /* 0x0000000400030308 */ /* 0x000e240000001400 */
[----:B0-----:R-:W-:Y:S01]  /*0870*/  @P0 FMUL.FTZ R5, R4, R3 ;  /* 0x0000000304050220 */ /* 0x001fe20000410000 */
[----:B------:R-:W-:Y:S01]  /*0880*/  @P0 FMUL.FTZ R7, R3, 0.5 ;  /* 0x3f00000003070820 */ /* 0x000fe20000410000 */
[----:B------:R-:W-:Y:S02]  /*0890*/  @!P0 MOV R3, R0 ;  /* 0x0000000000038202 */ /* 0x000fe40000000f00 */
[----:B------:R-:W-:-:S04]  /*08a0*/  @P0 FADD.FTZ R6, -R5, -RZ ;  /* 0x800000ff05060221 */ /* 0x000fc80000010100 */
[----:B------:R-:W-:-:S04]  /*08b0*/  @P0 FFMA R6, R5, R6, R4 ;  /* 0x0000000605060223 */ /* 0x000fc80000000004 */
[----:B------:R-:W-:-:S04]  /*08c0*/  @P0 FFMA R6, R6, R7, R5 ;  /* 0x0000000706060223 */ /* 0x000fc80000000005 */
[----:B------:R-:W-:-:S07]  /*08d0*/  @P0 FMUL.FTZ R3, R6, 2.3283064365386962891e-10 ;  /* 0x2f80000006030820 */ /* 0x000fce0000410000 */
.L_x_15:
[----:B------:R-:W-:Y:S01]  /*08e0*/  HFMA2 R5, -RZ, RZ, 0, 0 ;  /* 0x00000000ff057431 */ /* 0x000fe200000001ff */
[----:B------:R-:W-:-:S04]  /*08f0*/  MOV R4, R8 ;  /* 0x0000000800047202 */ /* 0x000fc80000000f00 */
[----:B------:R-:W-:Y:S05]  /*0900*/  RET.REL.NODEC R4 `(_Z25euclidean_distance_keplerPKfS0_Pfii) ;  /* 0xfffffff404bc7950 */ /* 0x000fea0003c3ffff */
.L_x_16:
[----:B------:R-:W-:-:S00]  /*0910*/  BRA `(.L_x_16) ;  /* 0xfffffffc00fc7947 */ /* 0x000fc0000383ffff */
[----:B------:R-:W-:-:S00]  /*0920*/  NOP ;  /* 0x0000000000007918 */ /* 0x000fc00000000000 */
        /* <DEDUP_REMOVED lines=13> */
.L_x_17:


//--------------------- .nv.shared._Z25euclidean_distance_keplerPKfS0_Pfii --------------------------
	.section	.nv.shared._Z25euclidean_distance_keplerPKfS0_Pfii,"aw",@nobits
	.sectionflags	@""
	.align	16
	.zero		1024


//--------------------- .nv.shared.reserved.0     --------------------------
	.section	.nv.shared.reserved.0,"aw",@nobits
	.weak		__nv_reservedSMEM_offset_0_alias
	.size		__nv_reservedSMEM_offset_0_alias, 0, 64
	.other		__nv_reservedSMEM_offset_0_alias,@"STO_CUDA_RESERVED_SHARED STV_DEFAULT"
__nv_reservedSMEM_offset_0_alias:
	.zero		0
	.zero		64


//--------------------- .nv.constant0._Z25euclidean_distance_keplerPKfS0_Pfii --------------------------
	.section	.nv.constant0._Z25euclidean_distance_keplerPKfS0_Pfii,"a",@progbits
	.sectionflags	@""
	.align	4
.nv.constant0._Z25euclidean_distance_keplerPKfS0_Pfii:
	.zero		928


//--------------------- SYMBOLS --------------------------

	.type		.nv.reservedSmem.offset0,@object
	.size		.nv.reservedSmem.offset0,0x4
	.type		.nv.reservedSmem.cap,@object
	.size		.nv.reservedSmem.cap,0x4
